//
// Generated by NVIDIA NVVM Compiler
//
// Compiler Build ID: CL-36424714
// Cuda compilation tools, release 13.0, V13.0.88
// Based on NVVM 20.0.0
//

.version 9.0
.target sm_100
.address_size 64

	// .globl	_Z27compute_tiled_sw_triple_bufPKcS0_PKsS2_PsS2_S3_iiiiPi
// _ZZ27compute_tiled_sw_triple_bufPKcS0_PKsS2_PsS2_S3_iiiiPiE5s_mat has been demoted
// _ZZ27compute_tiled_sw_triple_bufPKcS0_PKsS2_PsS2_S3_iiiiPiE6s_seqA has been demoted
// _ZZ27compute_tiled_sw_triple_bufPKcS0_PKsS2_PsS2_S3_iiiiPiE6s_seqB has been demoted

.visible .entry _Z27compute_tiled_sw_triple_bufPKcS0_PKsS2_PsS2_S3_iiiiPi(
	.param .u64 .ptr .align 1 _Z27compute_tiled_sw_triple_bufPKcS0_PKsS2_PsS2_S3_iiiiPi_param_0,
	.param .u64 .ptr .align 1 _Z27compute_tiled_sw_triple_bufPKcS0_PKsS2_PsS2_S3_iiiiPi_param_1,
	.param .u64 .ptr .align 1 _Z27compute_tiled_sw_triple_bufPKcS0_PKsS2_PsS2_S3_iiiiPi_param_2,
	.param .u64 .ptr .align 1 _Z27compute_tiled_sw_triple_bufPKcS0_PKsS2_PsS2_S3_iiiiPi_param_3,
	.param .u64 .ptr .align 1 _Z27compute_tiled_sw_triple_bufPKcS0_PKsS2_PsS2_S3_iiiiPi_param_4,
	.param .u64 .ptr .align 1 _Z27compute_tiled_sw_triple_bufPKcS0_PKsS2_PsS2_S3_iiiiPi_param_5,
	.param .u64 .ptr .align 1 _Z27compute_tiled_sw_triple_bufPKcS0_PKsS2_PsS2_S3_iiiiPi_param_6,
	.param .u32 _Z27compute_tiled_sw_triple_bufPKcS0_PKsS2_PsS2_S3_iiiiPi_param_7,
	.param .u32 _Z27compute_tiled_sw_triple_bufPKcS0_PKsS2_PsS2_S3_iiiiPi_param_8,
	.param .u32 _Z27compute_tiled_sw_triple_bufPKcS0_PKsS2_PsS2_S3_iiiiPi_param_9,
	.param .u32 _Z27compute_tiled_sw_triple_bufPKcS0_PKsS2_PsS2_S3_iiiiPi_param_10,
	.param .u64 .ptr .align 1 _Z27compute_tiled_sw_triple_bufPKcS0_PKsS2_PsS2_S3_iiiiPi_param_11
)
{
	.reg .pred 	%p<50>;
	.reg .b16 	%rs<46>;
	.reg .b32 	%r<205>;
	.reg .b64 	%rd<31>;
	// demoted variable
	.shared .align 2 .b8 _ZZ27compute_tiled_sw_triple_bufPKcS0_PKsS2_PsS2_S3_iiiiPiE5s_mat[2178];
	// demoted variable
	.shared .align 1 .b8 _ZZ27compute_tiled_sw_triple_bufPKcS0_PKsS2_PsS2_S3_iiiiPiE6s_seqA[32];
	// demoted variable
	.shared .align 1 .b8 _ZZ27compute_tiled_sw_triple_bufPKcS0_PKsS2_PsS2_S3_iiiiPiE6s_seqB[32];
	ld.param.u64 	%rd1, [_Z27compute_tiled_sw_triple_bufPKcS0_PKsS2_PsS2_S3_iiiiPi_param_0];
	ld.param.u64 	%rd2, [_Z27compute_tiled_sw_triple_bufPKcS0_PKsS2_PsS2_S3_iiiiPi_param_1];
	ld.param.u64 	%rd3, [_Z27compute_tiled_sw_triple_bufPKcS0_PKsS2_PsS2_S3_iiiiPi_param_2];
	ld.param.u64 	%rd4, [_Z27compute_tiled_sw_triple_bufPKcS0_PKsS2_PsS2_S3_iiiiPi_param_3];
	ld.param.u64 	%rd5, [_Z27compute_tiled_sw_triple_bufPKcS0_PKsS2_PsS2_S3_iiiiPi_param_4];
	ld.param.u64 	%rd6, [_Z27compute_tiled_sw_triple_bufPKcS0_PKsS2_PsS2_S3_iiiiPi_param_5];
	ld.param.u64 	%rd7, [_Z27compute_tiled_sw_triple_bufPKcS0_PKsS2_PsS2_S3_iiiiPi_param_6];
	ld.param.u32 	%r31, [_Z27compute_tiled_sw_triple_bufPKcS0_PKsS2_PsS2_S3_iiiiPi_param_7];
	ld.param.u32 	%r33, [_Z27compute_tiled_sw_triple_bufPKcS0_PKsS2_PsS2_S3_iiiiPi_param_8];
	ld.param.u32 	%r34, [_Z27compute_tiled_sw_triple_bufPKcS0_PKsS2_PsS2_S3_iiiiPi_param_9];
	ld.param.u32 	%r35, [_Z27compute_tiled_sw_triple_bufPKcS0_PKsS2_PsS2_S3_iiiiPi_param_10];
	ld.param.u64 	%rd8, [_Z27compute_tiled_sw_triple_bufPKcS0_PKsS2_PsS2_S3_iiiiPi_param_11];
	mov.u32 	%r1, %tid.x;
	sub.s32 	%r36, %r34, %r35;
	max.s32 	%r37, %r36, -1;
	mov.u32 	%r38, %ctaid.x;
	add.s32 	%r39, %r38, %r37;
	add.s32 	%r2, %r39, 1;
	sub.s32 	%r40, %r34, %r2;
	shl.b32 	%r4, %r2, 5;
	shl.b32 	%r5, %r40, 5;
	setp.ge.s32 	%p1, %r4, %r31;
	setp.ge.s32 	%p2, %r5, %r33;
	or.pred  	%p3, %p1, %p2;
	@%p3 bra 	$L__BB0_45;
	setp.gt.u32 	%p4, %r1, 31;
	mov.u32 	%r41, _ZZ27compute_tiled_sw_triple_bufPKcS0_PKsS2_PsS2_S3_iiiiPiE5s_mat;
	mad.lo.s32 	%r6, %r1, 66, %r41;
	shl.b32 	%r42, %r1, 6;
	sub.s32 	%r7, %r6, %r42;
	@%p4 bra 	$L__BB0_7;
	add.s32 	%r8, %r4, %r1;
	setp.ge.s32 	%p6, %r8, %r31;
	mov.b16 	%rs39, 0;
	@%p6 bra 	$L__BB0_4;
	cvt.s64.s32 	%rd9, %r8;
	cvta.to.global.u64 	%rd10, %rd1;
	add.s64 	%rd11, %rd10, %rd9;
	ld.global.nc.u8 	%rs15, [%rd11];
	cvt.u16.u8 	%rs39, %rs15;
$L__BB0_4:
	mov.u32 	%r43, _ZZ27compute_tiled_sw_triple_bufPKcS0_PKsS2_PsS2_S3_iiiiPiE6s_seqA;
	add.s32 	%r44, %r43, %r1;
	st.shared.u8 	[%r44], %rs39;
	add.s32 	%r9, %r5, %r1;
	setp.ge.s32 	%p7, %r9, %r33;
	mov.b16 	%rs40, 0;
	@%p7 bra 	$L__BB0_6;
	cvt.s64.s32 	%rd12, %r9;
	cvta.to.global.u64 	%rd13, %rd2;
	add.s64 	%rd14, %rd13, %rd12;
	ld.global.nc.u8 	%rs17, [%rd14];
	cvt.u16.u8 	%rs40, %rs17;
$L__BB0_6:
	mov.u32 	%r45, _ZZ27compute_tiled_sw_triple_bufPKcS0_PKsS2_PsS2_S3_iiiiPiE6s_seqB;
	add.s32 	%r46, %r45, %r1;
	st.shared.u8 	[%r46], %rs40;
	bra.uni 	$L__BB0_8;
$L__BB0_7:
	setp.ne.s32 	%p5, %r1, 32;
	@%p5 bra 	$L__BB0_9;
$L__BB0_8:
	mov.b16 	%rs18, 0;
	st.shared.u16 	[%r6], %rs18;
	st.shared.u16 	[%r7], %rs18;
$L__BB0_9:
	setp.gt.u32 	%p8, %r1, 31;
	setp.lt.s32 	%p9, %r2, 1;
	or.pred  	%p10, %p8, %p9;
	@%p10 bra 	$L__BB0_12;
	add.s32 	%r10, %r5, %r1;
	setp.ge.s32 	%p11, %r10, %r33;
	@%p11 bra 	$L__BB0_12;
	cvta.to.global.u64 	%rd15, %rd3;
	mul.wide.s32 	%rd16, %r10, 2;
	add.s64 	%rd17, %rd15, %rd16;
	ld.global.nc.u16 	%rs19, [%rd17];
	st.shared.u16 	[%r7+2], %rs19;
$L__BB0_12:
	setp.gt.u32 	%p12, %r1, 31;
	setp.lt.s32 	%p13, %r40, 1;
	or.pred  	%p14, %p12, %p13;
	@%p14 bra 	$L__BB0_15;
	add.s32 	%r11, %r4, %r1;
	setp.ge.s32 	%p15, %r11, %r31;
	@%p15 bra 	$L__BB0_15;
	cvta.to.global.u64 	%rd18, %rd6;
	mul.wide.s32 	%rd19, %r11, 2;
	add.s64 	%rd20, %rd18, %rd19;
	ld.global.nc.u16 	%rs20, [%rd20];
	st.shared.u16 	[%r6+66], %rs20;
$L__BB0_15:
	setp.ne.s32 	%p16, %r1, 0;
	@%p16 bra 	$L__BB0_19;
	min.s32 	%r47, %r2, %r40;
	setp.lt.s32 	%p17, %r47, 1;
	@%p17 bra 	$L__BB0_18;
	cvta.to.global.u64 	%rd21, %rd4;
	mul.wide.u32 	%rd22, %r5, 2;
	add.s64 	%rd23, %rd21, %rd22;
	ld.global.nc.u16 	%rs22, [%rd23+-2];
	st.shared.u16 	[_ZZ27compute_tiled_sw_triple_bufPKcS0_PKsS2_PsS2_S3_iiiiPiE5s_mat], %rs22;
	bra.uni 	$L__BB0_19;
$L__BB0_18:
	mov.b16 	%rs21, 0;
	st.shared.u16 	[_ZZ27compute_tiled_sw_triple_bufPKcS0_PKsS2_PsS2_S3_iiiiPiE5s_mat], %rs21;
$L__BB0_19:
	bar.warp.sync 	-1;
	add.s32 	%r12, %r1, -30;
	mov.b16 	%rs42, 0;
	mov.b32 	%r204, 0;
$L__BB0_20:
	max.u32 	%r14, %r204, 31;
	min.u32 	%r49, %r204, 31;
	add.s32 	%r50, %r49, 1;
	add.s32 	%r15, %r12, %r14;
	setp.gt.s32 	%p18, %r15, %r50;
	@%p18 bra 	$L__BB0_24;
	sub.s32 	%r16, %r204, %r15;
	add.s32 	%r51, %r16, %r5;
	add.s32 	%r52, %r4, %r15;
	setp.gt.s32 	%p19, %r52, %r31;
	add.s32 	%r53, %r51, 2;
	setp.gt.s32 	%p20, %r53, %r33;
	or.pred  	%p21, %p19, %p20;
	@%p21 bra 	$L__BB0_23;
	add.s32 	%r57, %r1, %r14;
	add.s32 	%r58, %r57, -1;
	mad.lo.s32 	%r60, %r58, 66, %r41;
	shl.b32 	%r61, %r16, 1;
	add.s32 	%r62, %r60, %r61;
	ld.shared.s16 	%r63, [%r62+-1976];
	not.b32 	%r64, %r15;
	add.s32 	%r65, %r204, %r64;
	shl.b32 	%r66, %r65, 1;
	add.s32 	%r67, %r60, %r66;
	ld.shared.s16 	%r68, [%r67+-1910];
	ld.shared.s16 	%r69, [%r67+-1976];
	mov.u32 	%r70, _ZZ27compute_tiled_sw_triple_bufPKcS0_PKsS2_PsS2_S3_iiiiPiE6s_seqA;
	add.s32 	%r71, %r70, %r58;
	ld.shared.u8 	%rs25, [%r71+-30];
	mov.u32 	%r72, _ZZ27compute_tiled_sw_triple_bufPKcS0_PKsS2_PsS2_S3_iiiiPiE6s_seqB;
	add.s32 	%r73, %r72, %r65;
	ld.shared.u8 	%rs26, [%r73+2];
	setp.eq.s16 	%p22, %rs25, %rs26;
	selp.b32 	%r74, 2, -1, %p22;
	add.s32 	%r75, %r74, %r69;
	add.s32 	%r76, %r63, -2;
	max.s32 	%r77, %r75, %r76;
	add.s32 	%r78, %r68, -2;
	max.s32 	%r79, %r77, %r78;
	max.s32 	%r80, %r79, 0;
	st.shared.u16 	[%r62+-1910], %r80;
	cvt.s32.s16 	%r81, %rs42;
	max.s32 	%r82, %r80, %r81;
	cvt.u16.u32 	%rs42, %r82;
	bra.uni 	$L__BB0_24;
$L__BB0_23:
	mad.lo.s32 	%r54, %r14, 66, %r6;
	shl.b32 	%r55, %r16, 1;
	add.s32 	%r56, %r54, %r55;
	mov.b16 	%rs24, 0;
	st.shared.u16 	[%r56+-1976], %rs24;
$L__BB0_24:
	bar.warp.sync 	-1;
	add.s32 	%r83, %r204, 1;
	max.u32 	%r17, %r83, 31;
	min.u32 	%r84, %r83, 31;
	add.s32 	%r85, %r84, 1;
	add.s32 	%r18, %r12, %r17;
	setp.gt.s32 	%p23, %r18, %r85;
	@%p23 bra 	$L__BB0_28;
	sub.s32 	%r19, %r204, %r18;
	add.s32 	%r86, %r19, %r5;
	add.s32 	%r87, %r4, %r18;
	setp.le.s32 	%p24, %r87, %r31;
	add.s32 	%r88, %r86, 3;
	setp.le.s32 	%p25, %r88, %r33;
	and.pred  	%p26, %p24, %p25;
	@%p26 bra 	$L__BB0_27;
	mad.lo.s32 	%r89, %r17, 66, %r6;
	shl.b32 	%r90, %r19, 1;
	add.s32 	%r91, %r89, %r90;
	mov.b16 	%rs27, 0;
	st.shared.u16 	[%r91+-1974], %rs27;
	bra.uni 	$L__BB0_28;
$L__BB0_27:
	add.s32 	%r92, %r1, %r17;
	add.s32 	%r93, %r92, -1;
	mad.lo.s32 	%r95, %r93, 66, %r41;
	shl.b32 	%r96, %r19, 1;
	add.s32 	%r97, %r95, %r96;
	ld.shared.s16 	%r98, [%r97+-1974];
	not.b32 	%r99, %r18;
	add.s32 	%r100, %r204, %r99;
	shl.b32 	%r101, %r100, 1;
	add.s32 	%r102, %r95, %r101;
	ld.shared.s16 	%r103, [%r102+-1908];
	ld.shared.s16 	%r104, [%r102+-1974];
	mov.u32 	%r105, _ZZ27compute_tiled_sw_triple_bufPKcS0_PKsS2_PsS2_S3_iiiiPiE6s_seqA;
	add.s32 	%r106, %r105, %r93;
	ld.shared.u8 	%rs28, [%r106+-30];
	mov.u32 	%r107, _ZZ27compute_tiled_sw_triple_bufPKcS0_PKsS2_PsS2_S3_iiiiPiE6s_seqB;
	add.s32 	%r108, %r107, %r100;
	ld.shared.u8 	%rs29, [%r108+3];
	setp.eq.s16 	%p27, %rs28, %rs29;
	selp.b32 	%r109, 2, -1, %p27;
	add.s32 	%r110, %r109, %r104;
	add.s32 	%r111, %r98, -2;
	max.s32 	%r112, %r110, %r111;
	add.s32 	%r113, %r103, -2;
	max.s32 	%r114, %r112, %r113;
	max.s32 	%r115, %r114, 0;
	st.shared.u16 	[%r97+-1908], %r115;
	cvt.s32.s16 	%r116, %rs42;
	max.s32 	%r117, %r115, %r116;
	cvt.u16.u32 	%rs42, %r117;
$L__BB0_28:
	bar.warp.sync 	-1;
	add.s32 	%r118, %r204, 2;
	max.u32 	%r20, %r118, 31;
	min.u32 	%r119, %r118, 31;
	add.s32 	%r120, %r119, 1;
	add.s32 	%r21, %r12, %r20;
	setp.gt.s32 	%p28, %r21, %r120;
	@%p28 bra 	$L__BB0_32;
	sub.s32 	%r22, %r204, %r21;
	add.s32 	%r121, %r22, %r5;
	add.s32 	%r122, %r4, %r21;
	setp.le.s32 	%p29, %r122, %r31;
	add.s32 	%r123, %r121, 4;
	setp.le.s32 	%p30, %r123, %r33;
	and.pred  	%p31, %p29, %p30;
	@%p31 bra 	$L__BB0_31;
	mad.lo.s32 	%r124, %r20, 66, %r6;
	shl.b32 	%r125, %r22, 1;
	add.s32 	%r126, %r124, %r125;
	mov.b16 	%rs30, 0;
	st.shared.u16 	[%r126+-1972], %rs30;
	bra.uni 	$L__BB0_32;
$L__BB0_31:
	add.s32 	%r127, %r1, %r20;
	add.s32 	%r128, %r127, -1;
	mad.lo.s32 	%r130, %r128, 66, %r41;
	shl.b32 	%r131, %r22, 1;
	add.s32 	%r132, %r130, %r131;
	ld.shared.s16 	%r133, [%r132+-1972];
	not.b32 	%r134, %r21;
	add.s32 	%r135, %r204, %r134;
	shl.b32 	%r136, %r135, 1;
	add.s32 	%r137, %r130, %r136;
	ld.shared.s16 	%r138, [%r137+-1906];
	ld.shared.s16 	%r139, [%r137+-1972];
	mov.u32 	%r140, _ZZ27compute_tiled_sw_triple_bufPKcS0_PKsS2_PsS2_S3_iiiiPiE6s_seqA;
	add.s32 	%r141, %r140, %r128;
	ld.shared.u8 	%rs31, [%r141+-30];
	mov.u32 	%r142, _ZZ27compute_tiled_sw_triple_bufPKcS0_PKsS2_PsS2_S3_iiiiPiE6s_seqB;
	add.s32 	%r143, %r142, %r135;
	ld.shared.u8 	%rs32, [%r143+4];
	setp.eq.s16 	%p32, %rs31, %rs32;
	selp.b32 	%r144, 2, -1, %p32;
	add.s32 	%r145, %r144, %r139;
	add.s32 	%r146, %r133, -2;
	max.s32 	%r147, %r145, %r146;
	add.s32 	%r148, %r138, -2;
	max.s32 	%r149, %r147, %r148;
	max.s32 	%r150, %r149, 0;
	st.shared.u16 	[%r132+-1906], %r150;
	cvt.s32.s16 	%r151, %rs42;
	max.s32 	%r152, %r150, %r151;
	cvt.u16.u32 	%rs42, %r152;
$L__BB0_32:
	bar.warp.sync 	-1;
	add.s32 	%r23, %r204, 3;
	setp.eq.s32 	%p33, %r23, 63;
	@%p33 bra 	$L__BB0_38;
	max.u32 	%r24, %r23, 31;
	min.u32 	%r153, %r23, 31;
	add.s32 	%r154, %r153, 1;
	add.s32 	%r25, %r12, %r24;
	setp.gt.s32 	%p34, %r25, %r154;
	@%p34 bra 	$L__BB0_37;
	sub.s32 	%r26, %r204, %r25;
	add.s32 	%r155, %r26, %r5;
	add.s32 	%r156, %r4, %r25;
	setp.le.s32 	%p35, %r156, %r31;
	add.s32 	%r157, %r155, 5;
	setp.le.s32 	%p36, %r157, %r33;
	and.pred  	%p37, %p35, %p36;
	@%p37 bra 	$L__BB0_36;
	mad.lo.s32 	%r158, %r24, 66, %r6;
	shl.b32 	%r159, %r26, 1;
	add.s32 	%r160, %r158, %r159;
	mov.b16 	%rs33, 0;
	st.shared.u16 	[%r160+-1970], %rs33;
	bra.uni 	$L__BB0_37;
$L__BB0_36:
	add.s32 	%r161, %r1, %r24;
	add.s32 	%r162, %r161, -1;
	mad.lo.s32 	%r164, %r162, 66, %r41;
	shl.b32 	%r165, %r26, 1;
	add.s32 	%r166, %r164, %r165;
	ld.shared.s16 	%r167, [%r166+-1970];
	not.b32 	%r168, %r25;
	add.s32 	%r169, %r204, %r168;
	shl.b32 	%r170, %r169, 1;
	add.s32 	%r171, %r164, %r170;
	ld.shared.s16 	%r172, [%r171+-1904];
	ld.shared.s16 	%r173, [%r171+-1970];
	mov.u32 	%r174, _ZZ27compute_tiled_sw_triple_bufPKcS0_PKsS2_PsS2_S3_iiiiPiE6s_seqA;
	add.s32 	%r175, %r174, %r162;
	ld.shared.u8 	%rs34, [%r175+-30];
	mov.u32 	%r176, _ZZ27compute_tiled_sw_triple_bufPKcS0_PKsS2_PsS2_S3_iiiiPiE6s_seqB;
	add.s32 	%r177, %r176, %r169;
	ld.shared.u8 	%rs35, [%r177+5];
	setp.eq.s16 	%p38, %rs34, %rs35;
	selp.b32 	%r178, 2, -1, %p38;
	add.s32 	%r179, %r178, %r173;
	add.s32 	%r180, %r167, -2;
	max.s32 	%r181, %r179, %r180;
	add.s32 	%r182, %r172, -2;
	max.s32 	%r183, %r181, %r182;
	max.s32 	%r184, %r183, 0;
	st.shared.u16 	[%r166+-1904], %r184;
	cvt.s32.s16 	%r185, %rs42;
	max.s32 	%r186, %r184, %r185;
	cvt.u16.u32 	%rs42, %r186;
$L__BB0_37:
	bar.warp.sync 	-1;
	add.s32 	%r204, %r204, 4;
	bra.uni 	$L__BB0_20;
$L__BB0_38:
	setp.gt.u32 	%p39, %r1, 31;
	@%p39 bra 	$L__BB0_43;
	add.s32 	%r28, %r4, %r1;
	add.s32 	%r29, %r5, %r1;
	setp.ge.s32 	%p40, %r28, %r31;
	@%p40 bra 	$L__BB0_41;
	ld.shared.u16 	%rs36, [%r6+130];
	cvta.to.global.u64 	%rd24, %rd7;
	mul.wide.s32 	%rd25, %r28, 2;
	add.s64 	%rd26, %rd24, %rd25;
	st.global.u16 	[%rd26], %rs36;
$L__BB0_41:
	setp.ge.s32 	%p41, %r29, %r33;
	@%p41 bra 	$L__BB0_43;
	ld.shared.u16 	%rs37, [%r7+2114];
	cvta.to.global.u64 	%rd27, %rd5;
	mul.wide.s32 	%rd28, %r29, 2;
	add.s64 	%rd29, %rd27, %rd28;
	st.global.u16 	[%rd29], %rs37;
$L__BB0_43:
	setp.ne.s32 	%p42, %r1, 0;
	cvt.s32.s16 	%r187, %rs42;
	shfl.sync.down.b32	%r188|%p43, %r187, 16, 31, -1;
	max.s32 	%r189, %r187, %r188;
	cvt.s32.s16 	%r190, %r189;
	shfl.sync.down.b32	%r191|%p44, %r190, 8, 31, -1;
	max.s32 	%r192, %r190, %r191;
	cvt.s32.s16 	%r193, %r192;
	shfl.sync.down.b32	%r194|%p45, %r193, 4, 31, -1;
	max.s32 	%r195, %r193, %r194;
	cvt.s32.s16 	%r196, %r195;
	shfl.sync.down.b32	%r197|%p46, %r196, 2, 31, -1;
	max.s32 	%r198, %r196, %r197;
	cvt.s32.s16 	%r199, %r198;
	shfl.sync.down.b32	%r200|%p47, %r199, 1, 31, -1;
	max.s32 	%r201, %r199, %r200;
	cvt.u16.u32 	%rs38, %r201;
	setp.lt.s16 	%p48, %rs38, 1;
	or.pred  	%p49, %p42, %p48;
	@%p49 bra 	$L__BB0_45;
	and.b32  	%r202, %r201, 32767;
	cvta.to.global.u64 	%rd30, %rd8;
	atom.global.max.s32 	%r203, [%rd30], %r202;
$L__BB0_45:
	ret;

}


// ===== COMPILED SASS (sm_100) =====

	.target	sm_100

	.elftype	@"ET_EXEC"


//--------------------- .note.nv.tkinfo           --------------------------
	.section	.note.nv.tkinfo,"",@"SHT_NOTE"
	.sectionflags	@"SHF_NOTE_NV_TKINFO"
	.tkinfo
        /*0018*/ 	.word	0x00000002
        /*0030*/ 	.string	""
        /*0030*/ 	.string	"ptxas"
        /*0030*/ 	.string	"Cuda compilation tools, release 13.0, V13.0.88"
        /*0030*/ 	.string	"Build cuda_13.0.r13.0/compiler.36424714_0"
        /*0030*/ 	.string	"-arch sm_100 -m 64 "



//--------------------- .note.nv.cuinfo           --------------------------
	.section	.note.nv.cuinfo,"",@"SHT_NOTE"
	.sectionflags	@"SHF_NOTE_NV_CUINFO"
        /*0018*/ 	.short	0x0002
        /*001a*/ 	.short	0x0064
        /*001c*/ 	.short	0x0082
	.zero		2


//--------------------- .nv.info                  --------------------------
	.section	.nv.info,"",@"SHT_CUDA_INFO"
	.align	4


	//----- nvinfo : EIATTR_REGCOUNT
	.align		4
        /*0000*/ 	.byte	0x04, 0x2f
        /*0002*/ 	.short	(.L_1 - .L_0)
	.align		4
.L_0:
        /*0004*/ 	.word	index@(_Z27compute_tiled_sw_triple_bufPKcS0_PKsS2_PsS2_S3_iiiiPi)
        /*0008*/ 	.word	0x00000019


	//----- nvinfo : EIATTR_FRAME_SIZE
	.align		4
.L_1:
        /*000c*/ 	.byte	0x04, 0x11
        /*000e*/ 	.short	(.L_3 - .L_2)
	.align		4
.L_2:
        /*0010*/ 	.word	index@(_Z27compute_tiled_sw_triple_bufPKcS0_PKsS2_PsS2_S3_iiiiPi)
        /*0014*/ 	.word	0x00000000


	//----- nvinfo : EIATTR_MIN_STACK_SIZE
	.align		4
.L_3:
        /*0018*/ 	.byte	0x04, 0x12
        /*001a*/ 	.short	(.L_5 - .L_4)
	.align		4
.L_4:
        /*001c*/ 	.word	index@(_Z27compute_tiled_sw_triple_bufPKcS0_PKsS2_PsS2_S3_iiiiPi)
        /*0020*/ 	.word	0x00000000
.L_5:


//--------------------- .nv.compat                --------------------------
	.section	.nv.compat,"",@"SHT_CUDA_COMPAT_INFO"
	.align	4
        /*0000*/ 	.byte	0x02, 0x09, 0x00, 0x00, 0x02, 0x02, 0x01, 0x00, 0x02, 0x05, 0x05, 0x00, 0x03, 0x07, 0x01, 0x01
        /*0010*/ 	.byte	0x02, 0x03, 0x00, 0x00, 0x02, 0x06, 0x01, 0x00, 0x04, 0x0b, 0x08, 0x00, 0x09, 0x00, 0x00, 0x00
        /*0020*/ 	.byte	0x00, 0x00, 0x00, 0x00


//--------------------- .nv.info._Z27compute_tiled_sw_triple_bufPKcS0_PKsS2_PsS2_S3_iiiiPi --------------------------
	.section	.nv.info._Z27compute_tiled_sw_triple_bufPKcS0_PKsS2_PsS2_S3_iiiiPi,"",@"SHT_CUDA_INFO"
	.sectionflags	@""
	.align	4


	//----- nvinfo : EIATTR_CUDA_API_VERSION
	.align		4
        /*0000*/ 	.byte	0x04, 0x37
        /*0002*/ 	.short	(.L_7 - .L_6)
.L_6:
        /*0004*/ 	.word	0x00000082


	//----- nvinfo : EIATTR_KPARAM_INFO
	.align		4
.L_7:
        /*0008*/ 	.byte	0x04, 0x17
        /*000a*/ 	.short	(.L_9 - .L_8)
.L_8:
        /*000c*/ 	.word	0x00000000
        /*0010*/ 	.short	0x000b
        /*0012*/ 	.short	0x0048
        /*0014*/ 	.byte	0x00, 0xf5, 0x21, 0x00


	//----- nvinfo : EIATTR_KPARAM_INFO
	.align		4
.L_9:
        /*0018*/ 	.byte	0x04, 0x17
        /*001a*/ 	.short	(.L_11 - .L_10)
.L_10:
        /*001c*/ 	.word	0x00000000
        /*0020*/ 	.short	0x000a
        /*0022*/ 	.short	0x0044
        /*0024*/ 	.byte	0x00, 0xf0, 0x11, 0x00


	//----- nvinfo : EIATTR_KPARAM_INFO
	.align		4
.L_11:
        /*0028*/ 	.byte	0x04, 0x17
        /*002a*/ 	.short	(.L_13 - .L_12)
.L_12:
        /*002c*/ 	.word	0x00000000
        /*0030*/ 	.short	0x0009
        /*0032*/ 	.short	0x0040
        /*0034*/ 	.byte	0x00, 0xf0, 0x11, 0x00


	//----- nvinfo : EIATTR_KPARAM_INFO
	.align		4
.L_13:
        /*0038*/ 	.byte	0x04, 0x17
        /*003a*/ 	.short	(.L_15 - .L_14)
.L_14:
        /*003c*/ 	.word	0x00000000
        /*0040*/ 	.short	0x0008
        /*0042*/ 	.short	0x003c
        /*0044*/ 	.byte	0x00, 0xf0, 0x11, 0x00


	//----- nvinfo : EIATTR_KPARAM_INFO
	.align		4
.L_15:
        /*0048*/ 	.byte	0x04, 0x17
        /*004a*/ 	.short	(.L_17 - .L_16)
.L_16:
        /*004c*/ 	.word	0x00000000
        /*0050*/ 	.short	0x0007
        /*0052*/ 	.short	0x0038
        /*0054*/ 	.byte	0x00, 0xf0, 0x11, 0x00


	//----- nvinfo : EIATTR_KPARAM_INFO
	.align		4
.L_17:
        /*0058*/ 	.byte	0x04, 0x17
        /*005a*/ 	.short	(.L_19 - .L_18)
.L_18:
        /*005c*/ 	.word	0x00000000
        /*0060*/ 	.short	0x0006
        /*0062*/ 	.short	0x0030
        /*0064*/ 	.byte	0x00, 0xf5, 0x21, 0x00


	//----- nvinfo : EIATTR_KPARAM_INFO
	.align		4
.L_19:
        /*0068*/ 	.byte	0x04, 0x17
        /*006a*/ 	.short	(.L_21 - .L_20)
.L_20:
        /*006c*/ 	.word	0x00000000
        /*0070*/ 	.short	0x0005
        /*0072*/ 	.short	0x0028
        /*0074*/ 	.byte	0x00, 0xf5, 0x21, 0x00


	//----- nvinfo : EIATTR_KPARAM_INFO
	.align		4
.L_21:
        /*0078*/ 	.byte	0x04, 0x17
        /*007a*/ 	.short	(.L_23 - .L_22)
.L_22:
        /*007c*/ 	.word	0x00000000
        /*0080*/ 	.short	0x0004
        /*0082*/ 	.short	0x0020
        /*0084*/ 	.byte	0x00, 0xf5, 0x21, 0x00


	//----- nvinfo : EIATTR_KPARAM_INFO
	.align		4
.L_23:
        /*0088*/ 	.byte	0x04, 0x17
        /*008a*/ 	.short	(.L_25 - .L_24)
.L_24:
        /*008c*/ 	.word	0x00000000
        /*0090*/ 	.short	0x0003
        /*0092*/ 	.short	0x0018
        /*0094*/ 	.byte	0x00, 0xf5, 0x21, 0x00


	//----- nvinfo : EIATTR_KPARAM_INFO
	.align		4
.L_25:
        /*0098*/ 	.byte	0x04, 0x17
        /*009a*/ 	.short	(.L_27 - .L_26)
.L_26:
        /*009c*/ 	.word	0x00000000
        /*00a0*/ 	.short	0x0002
        /*00a2*/ 	.short	0x0010
        /*00a4*/ 	.byte	0x00, 0xf5, 0x21, 0x00


	//----- nvinfo : EIATTR_KPARAM_INFO
	.align		4
.L_27:
        /*00a8*/ 	.byte	0x04, 0x17
        /*00aa*/ 	.short	(.L_29 - .L_28)
.L_28:
        /*00ac*/ 	.word	0x00000000
        /*00b0*/ 	.short	0x0001
        /*00b2*/ 	.short	0x0008
        /*00b4*/ 	.byte	0x00, 0xf5, 0x21, 0x00


	//----- nvinfo : EIATTR_KPARAM_INFO
	.align		4
.L_29:
        /*00b8*/ 	.byte	0x04, 0x17
        /*00ba*/ 	.short	(.L_31 - .L_30)
.L_30:
        /*00bc*/ 	.word	0x00000000
        /*00c0*/ 	.short	0x0000
        /*00c2*/ 	.short	0x0000
        /*00c4*/ 	.byte	0x00, 0xf5, 0x21, 0x00


	//----- nvinfo : EIATTR_SPARSE_MMA_MASK
	.align		4
.L_31:
        /*00c8*/ 	.byte	0x03, 0x50
        /*00ca*/ 	.short	0x0000


	//----- nvinfo : EIATTR_MAXREG_COUNT
	.align		4
        /*00cc*/ 	.byte	0x03, 0x1b
        /*00ce*/ 	.short	0x00ff


	//----- nvinfo : EIATTR_MERCURY_ISA_VERSION
	.align		4
        /*00d0*/ 	.byte	0x03, 0x5f
        /*00d2*/ 	.short	0x0101


	//----- nvinfo : EIATTR_INT_WARP_WIDE_INSTR_OFFSETS
	.align		4
        /*00d4*/ 	.byte	0x04, 0x31
        /*00d6*/ 	.short	(.L_33 - .L_32)


	//   ....[0]....
.L_32:
        /*00d8*/ 	.word	0x00001400


	//   ....[1]....
        /*00dc*/ 	.word	0x00001420


	//----- nvinfo : EIATTR_COOP_GROUP_MASK_REGIDS
	.align		4
.L_33:
        /*00e0*/ 	.byte	0x04, 0x29
        /*00e2*/ 	.short	(.L_35 - .L_34)


	//   ....[0]....
.L_34:
        /*00e4*/ 	.word	0xffffffff


	//   ....[1]....
        /*00e8*/ 	.word	0xffffffff


	//   ....[2]....
        /*00ec*/ 	.word	0xffffffff


	//   ....[3]....
        /*00f0*/ 	.word	0xffffffff


	//   ....[4]....
        /*00f4*/ 	.word	0xffffffff


	//   ....[5]....
        /*00f8*/ 	.word	0xffffffff


	//   ....[6]....
        /*00fc*/ 	.word	0xffffffff


	//   ....[7]....
        /*0100*/ 	.word	0xffffffff


	//   ....[8]....
        /*0104*/ 	.word	0xffffffff


	//   ....[9]....
        /*0108*/ 	.word	0xffffffff


	//----- nvinfo : EIATTR_COOP_GROUP_INSTR_OFFSETS
	.align		4
.L_35:
        /*010c*/ 	.byte	0x04, 0x28
        /*010e*/ 	.short	(.L_37 - .L_36)


	//   ....[0]....
.L_36:
        /*0110*/ 	.word	0x000005e0


	//   ....[1]....
        /*0114*/ 	.word	0x000008d0


	//   ....[2]....
        /*0118*/ 	.word	0x00000c10


	//   ....[3]....
        /*011c*/ 	.word	0x00000e80


	//   ....[4]....
        /*0120*/ 	.word	0x00001160


	//   ....[5]....
        /*0124*/ 	.word	0x000012b0


	//   ....[6]....
        /*0128*/ 	.word	0x000012e0


	//   ....[7]....
        /*012c*/ 	.word	0x00001310


	//   ....[8]....
        /*0130*/ 	.word	0x00001340


	//   ....[9]....
        /*0134*/ 	.word	0x00001370


	//----- nvinfo : EIATTR_VRC_CTA_INIT_COUNT
	.align		4
.L_37:
        /*0138*/ 	.byte	0x02, 0x4a
	.zero		1
	.zero		1


	//----- nvinfo : EIATTR_EXIT_INSTR_OFFSETS
	.align		4
        /*013c*/ 	.byte	0x04, 0x1c
        /*013e*/ 	.short	(.L_39 - .L_38)


	//   ....[0]....
.L_38:
        /*0140*/ 	.word	0x000000b0


	//   ....[1]....
        /*0144*/ 	.word	0x000013c0


	//   ....[2]....
        /*0148*/ 	.word	0x00001460


	//----- nvinfo : EIATTR_CRS_STACK_SIZE
	.align		4
.L_39:
        /*014c*/ 	.byte	0x04, 0x1e
        /*014e*/ 	.short	(.L_41 - .L_40)
.L_40:
        /*0150*/ 	.word	0x00000000


	//----- nvinfo : EIATTR_CBANK_PARAM_SIZE
	.align		4
.L_41:
        /*0154*/ 	.byte	0x03, 0x19
        /*0156*/ 	.short	0x0050


	//----- nvinfo : EIATTR_PARAM_CBANK
	.align		4
        /*0158*/ 	.byte	0x04, 0x0a
        /*015a*/ 	.short	(.L_43 - .L_42)
	.align		4
.L_42:
        /*015c*/ 	.word	index@(.nv.constant0._Z27compute_tiled_sw_triple_bufPKcS0_PKsS2_PsS2_S3_iiiiPi)
        /*0160*/ 	.short	0x0380
        /*0162*/ 	.short	0x0050


	//----- nvinfo : EIATTR_SW_WAR
	.align		4
.L_43:
        /*0164*/ 	.byte	0x04, 0x36
        /*0166*/ 	.short	(.L_45 - .L_44)
.L_44:
        /*0168*/ 	.word	0x00000008
.L_45:


//--------------------- .nv.callgraph             --------------------------
	.section	.nv.callgraph,"",@"SHT_CUDA_CALLGRAPH"
	.align	4
	.sectionentsize	8
	.align		4
        /*0000*/ 	.word	0x00000000
	.align		4
        /*0004*/ 	.word	0xffffffff
	.align		4
        /*0008*/ 	.word	0x00000000
	.align		4
        /*000c*/ 	.word	0xfffffffe
	.align		4
        /*0010*/ 	.word	0x00000000
	.align		4
        /*0014*/ 	.word	0xfffffffd
	.align		4
        /*0018*/ 	.word	0x00000000
	.align		4
        /*001c*/ 	.word	0xfffffffc


//--------------------- .text._Z27compute_tiled_sw_triple_bufPKcS0_PKsS2_PsS2_S3_iiiiPi --------------------------
	.section	.text._Z27compute_tiled_sw_triple_bufPKcS0_PKsS2_PsS2_S3_iiiiPi,"ax",@progbits
	.align	128
        .global         _Z27compute_tiled_sw_triple_bufPKcS0_PKsS2_PsS2_S3_iiiiPi
        .type           _Z27compute_tiled_sw_triple_bufPKcS0_PKsS2_PsS2_S3_iiiiPi,@function
        .size           _Z27compute_tiled_sw_triple_bufPKcS0_PKsS2_PsS2_S3_iiiiPi,(.L_x_26 - _Z27compute_tiled_sw_triple_bufPKcS0_PKsS2_PsS2_S3_iiiiPi)
        .other          _Z27compute_tiled_sw_triple_bufPKcS0_PKsS2_PsS2_S3_iiiiPi,@"STO_CUDA_ENTRY STV_DEFAULT"
_Z27compute_tiled_sw_triple_bufPKcS0_PKsS2_PsS2_S3_iiiiPi:
.text._Z27compute_tiled_sw_triple_bufPKcS0_PKsS2_PsS2_S3_iiiiPi:
[----:B------:R-:W-:Y:S01]  /*0000*/  LDC R1, c[0x0][0x37c] ;  /* 0x0000df00ff017b82 */ /* 0x000fe20000000800 */
[----:B------:R-:W0:Y:S07]  /*0010*/  S2R R0, SR_CTAID.X ;  /* 0x0000000000007919 */ /* 0x000e2e0000002500 */
[----:B------:R-:W1:Y:S01]  /*0020*/  LDC.64 R14, c[0x0][0x3c0] ;  /* 0x0000f000ff0e7b82 */ /* 0x000e620000000a00 */
[----:B------:R-:W2:Y:S01]  /*0030*/  LDCU.64 UR4, c[0x0][0x3b8] ;  /* 0x00007700ff0477ac */ /* 0x000ea20008000a00 */
[----:B-1----:R-:W-:-:S04]  /*0040*/  VIADDMNMX R15, R14, -R15, 0xffffffff, !PT ;  /* 0xffffffff0e0f7446 */ /* 0x002fc8000780090f */
[----:B0-----:R-:W-:-:S05]  /*0050*/  IADD3 R15, PT, PT, R0, 0x1, R15 ;  /* 0x00000001000f7810 */ /* 0x001fca0007ffe00f */
[----:B------:R-:W-:Y:S02]  /*0060*/  IMAD.IADD R4, R14, 0x1, -R15 ;  /* 0x000000010e047824 */ /* 0x000fe400078e0a0f */
[----:B------:R-:W-:Y:S02]  /*0070*/  IMAD.SHL.U32 R5, R15, 0x20, RZ ;  /* 0x000000200f057824 */ /* 0x000fe400078e00ff */
[----:B------:R-:W-:-:S05]  /*0080*/  IMAD.SHL.U32 R3, R4, 0x20, RZ ;  /* 0x0000002004037824 */ /* 0x000fca00078e00ff */
[----:B--2---:R-:W-:-:S04]  /*0090*/  ISETP.GE.AND P0, PT, R3, UR5, PT ;  /* 0x0000000503007c0c */ /* 0x004fc8000bf06270 */
[----:B------:R-:W-:-:S13]  /*00a0*/  ISETP.GE.OR P0, PT, R5, UR4, P0 ;  /* 0x0000000405007c0c */ /* 0x000fda0008706670 */
[----:B------:R-:W-:Y:S05]  /*00b0*/  @P0 EXIT ;  /* 0x000000000000094d */ /* 0x000fea0003800000 */
[----:B------:R-:W0:Y:S01]  /*00c0*/  S2R R0, SR_TID.X ;  /* 0x0000000000007919 */ /* 0x000e220000002100 */
[----:B------:R-:W-:Y:S01]  /*00d0*/  MOV R6, 0x400 ;  /* 0x0000040000067802 */ /* 0x000fe20000000f00 */
[----:B------:R-:W-:Y:S01]  /*00e0*/  BSSY.RECONVERGENT B1, `(.L_x_0) ;  /* 0x0000026000017945 */ /* 0x000fe20003800200 */
[----:B------:R-:W1:Y:S01]  /*00f0*/  LDCU.64 UR8, c[0x0][0x358] ;  /* 0x00006b00ff0877ac */ /* 0x000e620008000a00 */
[----:B------:R-:W2:Y:S02]  /*0100*/  S2R R19, SR_CgaCtaId ;  /* 0x0000000000137919 */ /* 0x000ea40000008800 */
[----:B------:R-:W-:Y:S01]  /*0110*/  BSSY.RELIABLE B0, `(.L_x_1) ;  /* 0x0000020000007945 */ /* 0x000fe20003800100 */
[----:B0-----:R-:W-:Y:S02]  /*0120*/  ISETP.GT.U32.AND P0, PT, R0, 0x1f, PT ;  /* 0x0000001f0000780c */ /* 0x001fe40003f04070 */
[----:B--2---:R-:W-:-:S05]  /*0130*/  LEA R7, R19, R6, 0x18 ;  /* 0x0000000613077211 */ /* 0x004fca00078ec0ff */
[----:B------:R-:W-:-:S04]  /*0140*/  IMAD R9, R0, 0x42, R7 ;  /* 0x0000004200097824 */ /* 0x000fc800078e0207 */
[----:B------:R-:W-:Y:S02]  /*0150*/  IMAD R2, R0, -0x40, R9 ;  /* 0xffffffc000027824 */ /* 0x000fe400078e0209 */
[----:B-1----:R-:W-:Y:S05]  /*0160*/  @P0 BRA `(.L_x_2) ;  /* 0x00000000005c0947 */ /* 0x002fea0003800000 */
[----:B------:R-:W-:Y:S01]  /*0170*/  IMAD.IADD R8, R5, 0x1, R0 ;  /* 0x0000000105087824 */ /* 0x000fe200078e0200 */
[----:B------:R-:W-:Y:S01]  /*0180*/  PRMT R16, RZ, 0x7610, R16 ;  /* 0x00007610ff107816 */ /* 0x000fe20000000010 */
[----:B------:R-:W-:-:S03]  /*0190*/  IMAD.IADD R14, R3, 0x1, R0 ;  /* 0x00000001030e7824 */ /* 0x000fc600078e0200 */
[----:B------:R-:W-:Y:S02]  /*01a0*/  ISETP.GE.AND P0, PT, R8, UR4, PT ;  /* 0x0000000408007c0c */ /* 0x000fe4000bf06270 */
[----:B------:R-:W-:-:S11]  /*01b0*/  ISETP.GE.AND P1, PT, R14, UR5, PT ;  /* 0x000000050e007c0c */ /* 0x000fd6000bf26270 */
[----:B------:R-:W0:Y:S08]  /*01c0*/  @!P0 LDC.64 R12, c[0x0][0x380] ;  /* 0x0000e000ff0c8b82 */ /* 0x000e300000000a00 */
[----:B------:R-:W1:Y:S01]  /*01d0*/  @!P1 LDC.64 R10, c[0x0][0x388] ;  /* 0x0000e200ff0a9b82 */ /* 0x000e620000000a00 */
[----:B0-----:R-:W-:-:S04]  /*01e0*/  @!P0 IADD3 R12, P2, PT, R8, R12, RZ ;  /* 0x0000000c080c8210 */ /* 0x001fc80007f5e0ff */
[----:B------:R-:W-:Y:S02]  /*01f0*/  @!P0 LEA.HI.X.SX32 R13, R8, R13, 0x1, P2 ;  /* 0x0000000d080d8211 */ /* 0x000fe400010f0eff */
[----:B------:R-:W-:Y:S02]  /*0200*/  PRMT R8, RZ, 0x7610, R8 ;  /* 0x00007610ff087816 */ /* 0x000fe40000000008 */
[----:B-1----:R-:W-:-:S04]  /*0210*/  @!P1 IADD3 R10, P3, PT, R14, R10, RZ ;  /* 0x0000000a0e0a9210 */ /* 0x002fc80007f7e0ff */
[----:B------:R-:W-:Y:S01]  /*0220*/  @!P1 LEA.HI.X.SX32 R11, R14, R11, 0x1, P3 ;  /* 0x0000000b0e0b9211 */ /* 0x000fe200018f0eff */
[----:B------:R-:W2:Y:S04]  /*0230*/  @!P0 LDG.E.U8.CONSTANT R8, desc[UR8][R12.64] ;  /* 0x000000080c088981 */ /* 0x000ea8000c1e9100 */
[----:B------:R-:W3:Y:S01]  /*0240*/  @!P1 LDG.E.U8.CONSTANT R16, desc[UR8][R10.64] ;  /* 0x000000080a109981 */ /* 0x000ee2000c1e9100 */
[C---:B------:R-:W-:Y:S02]  /*0250*/  VIADD R14, R6.reuse, 0x882 ;  /* 0x00000882060e7836 */ /* 0x040fe40000000000 */
[----:B------:R-:W-:-:S03]  /*0260*/  VIADD R6, R6, 0x8a2 ;  /* 0x000008a206067836 */ /* 0x000fc60000000000 */
[C---:B------:R-:W-:Y:S02]  /*0270*/  LEA R17, R19.reuse, R14, 0x18 ;  /* 0x0000000e13117211 */ /* 0x040fe400078ec0ff */
[----:B------:R-:W-:-:S03]  /*0280*/  LEA R19, R19, R6, 0x18 ;  /* 0x0000000613137211 */ /* 0x000fc600078ec0ff */
[--C-:B------:R-:W-:Y:S02]  /*0290*/  IMAD.IADD R17, R17, 0x1, R0.reuse ;  /* 0x0000000111117824 */ /* 0x100fe400078e0200 */
[----:B------:R-:W-:-:S03]  /*02a0*/  IMAD.IADD R19, R19, 0x1, R0 ;  /* 0x0000000113137824 */ /* 0x000fc600078e0200 */
[----:B--2---:R0:W-:Y:S04]  /*02b0*/  STS.U8 [R17], R8 ;  /* 0x0000000811007388 */ /* 0x0041e80000000000 */
[----:B---3--:R0:W-:Y:S01]  /*02c0*/  STS.U8 [R19], R16 ;  /* 0x0000001013007388 */ /* 0x0081e20000000000 */
[----:B------:R-:W-:Y:S05]  /*02d0*/  BRA `(.L_x_3) ;  /* 0x00000000000c7947 */ /* 0x000fea0003800000 */
.L_x_2:
[----:B------:R-:W-:-:S13]  /*02e0*/  ISETP.NE.AND P0, PT, R0, 0x20, PT ;  /* 0x000000200000780c */ /* 0x000fda0003f05270 */
[----:B------:R-:W-:Y:S05]  /*02f0*/  @P0 BREAK.RELIABLE B0 ;  /* 0x0000000000000942 */ /* 0x000fea0003800100 */
[----:B------:R-:W-:Y:S05]  /*0300*/  @P0 BRA `(.L_x_4) ;  /* 0x00000000000c0947 */ /* 0x000fea0003800000 */
.L_x_3:
[----:B------:R-:W-:Y:S05]  /*0310*/  BSYNC.RELIABLE B0 ;  /* 0x0000000000007941 */ /* 0x000fea0003800100 */
.L_x_1:
[----:B------:R1:W-:Y:S04]  /*0320*/  STS.U16 [R9], RZ ;  /* 0x000000ff09007388 */ /* 0x0003e80000000400 */
[----:B------:R1:W-:Y:S02]  /*0330*/  STS.U16 [R2], RZ ;  /* 0x000000ff02007388 */ /* 0x0003e40000000400 */
.L_x_4:
[----:B------:R-:W-:Y:S05]  /*0340*/  BSYNC.RECONVERGENT B1 ;  /* 0x0000000000017941 */ /* 0x000fea0003800200 */
.L_x_0:
[----:B------:R-:W-:Y:S05]  /*0350*/  WARPSYNC.ALL ;  /* 0x0000000000007948 */ /* 0x000fea0003800000 */
[----:B------:R-:W-:Y:S01]  /*0360*/  ISETP.GE.AND P0, PT, R15, 0x1, PT ;  /* 0x000000010f00780c */ /* 0x000fe20003f06270 */
[----:B------:R-:W-:Y:S01]  /*0370*/  BSSY.RECONVERGENT B1, `(.L_x_5) ;  /* 0x000000d000017945 */ /* 0x000fe20003800200 */
[----:B------:R-:W-:Y:S02]  /*0380*/  ISETP.GE.AND P1, PT, R4, 0x1, PT ;  /* 0x000000010400780c */ /* 0x000fe40003f26270 */
[C---:B------:R-:W-:Y:S02]  /*0390*/  ISETP.GT.U32.OR P0, PT, R0.reuse, 0x1f, !P0 ;  /* 0x0000001f0000780c */ /* 0x040fe40004704470 */
[----:B------:R-:W-:-:S02]  /*03a0*/  ISETP.NE.AND P2, PT, R0, RZ, PT ;  /* 0x000000ff0000720c */ /* 0x000fc40003f45270 */
[----:B------:R-:W-:-:S09]  /*03b0*/  ISETP.GT.U32.OR P1, PT, R0, 0x1f, !P1 ;  /* 0x0000001f0000780c */ /* 0x000fd20004f24470 */
[----:B------:R-:W-:Y:S05]  /*03c0*/  @P0 BRA `(.L_x_6) ;  /* 0x00000000001c0947 */ /* 0x000fea0003800000 */
[----:B------:R-:W-:-:S05]  /*03d0*/  IMAD.IADD R13, R3, 0x1, R0 ;  /* 0x00000001030d7824 */ /* 0x000fca00078e0200 */
[----:B------:R-:W-:-:S13]  /*03e0*/  ISETP.GE.AND P0, PT, R13, UR5, PT ;  /* 0x000000050d007c0c */ /* 0x000fda000bf06270 */
[----:B------:R-:W-:Y:S05]  /*03f0*/  @P0 BRA `(.L_x_6) ;  /* 0x0000000000100947 */ /* 0x000fea0003800000 */
[----:B------:R-:W2:Y:S02]  /*0400*/  LDC.64 R10, c[0x0][0x390] ;  /* 0x0000e400ff0a7b82 */ /* 0x000ea40000000a00 */
[----:B--2---:R-:W-:-:S06]  /*0410*/  IMAD.WIDE R10, R13, 0x2, R10 ;  /* 0x000000020d0a7825 */ /* 0x004fcc00078e020a */
[----:B------:R-:W2:Y:S04]  /*0420*/  LDG.E.U16.CONSTANT R11, desc[UR8][R10.64] ;  /* 0x000000080a0b7981 */ /* 0x000ea8000c1e9500 */
[----:B--2---:R2:W-:Y:S02]  /*0430*/  STS.U16 [R2+0x2], R11 ;  /* 0x0000020b02007388 */ /* 0x0045e40000000400 */
.L_x_6:
[----:B------:R-:W-:Y:S05]  /*0440*/  BSYNC.RECONVERGENT B1 ;  /* 0x0000000000017941 */ /* 0x000fea0003800200 */
.L_x_5:
[----:B------:R-:W-:Y:S04]  /*0450*/  BSSY.RECONVERGENT B1, `(.L_x_7) ;  /* 0x0000009000017945 */ /* 0x000fe80003800200 */
[----:B------:R-:W-:Y:S05]  /*0460*/  @P1 BRA `(.L_x_8) ;  /* 0x00000000001c1947 */ /* 0x000fea0003800000 */
[----:B------:R-:W-:-:S05]  /*0470*/  IMAD.IADD R13, R5, 0x1, R0 ;  /* 0x00000001050d7824 */ /* 0x000fca00078e0200 */
[----:B------:R-:W-:-:S13]  /*0480*/  ISETP.GE.AND P0, PT, R13, UR4, PT ;  /* 0x000000040d007c0c */ /* 0x000fda000bf06270 */
[----:B------:R-:W-:Y:S05]  /*0490*/  @P0 BRA `(.L_x_8) ;  /* 0x0000000000100947 */ /* 0x000fea0003800000 */
[----:B--2---:R-:W2:Y:S02]  /*04a0*/  LDC.64 R10, c[0x0][0x3a8] ;  /* 0x0000ea00ff0a7b82 */ /* 0x004ea40000000a00 */
[----:B--2---:R-:W-:-:S06]  /*04b0*/  IMAD.WIDE R10, R13, 0x2, R10 ;  /* 0x000000020d0a7825 */ /* 0x004fcc00078e020a */
[----:B------:R-:W2:Y:S04]  /*04c0*/  LDG.E.U16.CONSTANT R10, desc[UR8][R10.64] ;  /* 0x000000080a0a7981 */ /* 0x000ea8000c1e9500 */
[----:B--2---:R3:W-:Y:S02]  /*04d0*/  STS.U16 [R9+0x42], R10 ;  /* 0x0000420a09007388 */ /* 0x0047e40000000400 */
.L_x_8:
[----:B------:R-:W-:Y:S05]  /*04e0*/  BSYNC.RECONVERGENT B1 ;  /* 0x0000000000017941 */ /* 0x000fea0003800200 */
.L_x_7:
[----:B------:R-:W-:Y:S04]  /*04f0*/  BSSY.RECONVERGENT B1, `(.L_x_9) ;  /* 0x000000b000017945 */ /* 0x000fe80003800200 */
[----:B------:R-:W-:Y:S05]  /*0500*/  @P2 BRA `(.L_x_10) ;  /* 0x0000000000242947 */ /* 0x000fea0003800000 */
[----:B------:R-:W-:-:S04]  /*0510*/  VIMNMX R4, PT, PT, R15, R4, PT ;  /* 0x000000040f047248 */ /* 0x000fc80003fe0100 */
[----:B------:R-:W-:-:S13]  /*0520*/  ISETP.GE.AND P0, PT, R4, 0x1, PT ;  /* 0x000000010400780c */ /* 0x000fda0003f06270 */
[----:B------:R-:W-:Y:S05]  /*0530*/  @!P0 BRA `(.L_x_11) ;  /* 0x0000000000148947 */ /* 0x000fea0003800000 */
[----:B--23--:R-:W2:Y:S02]  /*0540*/  LDC.64 R10, c[0x0][0x398] ;  /* 0x0000e600ff0a7b82 */ /* 0x00cea40000000a00 */
[----:B--2---:R-:W-:-:S06]  /*0550*/  IMAD.WIDE.U32 R10, R3, 0x2, R10 ;  /* 0x00000002030a7825 */ /* 0x004fcc00078e000a */
[----:B------:R-:W2:Y:S04]  /*0560*/  LDG.E.U16.CONSTANT R10, desc[UR8][R10.64+-0x2] ;  /* 0xfffffe080a0a7981 */ /* 0x000ea8000c1e9500 */
[----:B--2---:R2:W-:Y:S01]  /*0570*/  STS.U16 [R7], R10 ;  /* 0x0000000a07007388 */ /* 0x0045e20000000400 */
[----:B------:R-:W-:Y:S05]  /*0580*/  BRA `(.L_x_10) ;  /* 0x0000000000047947 */ /* 0x000fea0003800000 */
.L_x_11:
[----:B------:R4:W-:Y:S02]  /*0590*/  STS.U16 [R7], RZ ;  /* 0x000000ff07007388 */ /* 0x0009e40000000400 */
.L_x_10:
[----:B------:R-:W-:Y:S05]  /*05a0*/  BSYNC.RECONVERGENT B1 ;  /* 0x0000000000017941 */ /* 0x000fea0003800200 */
.L_x_9:
[----:B------:R-:W-:Y:S01]  /*05b0*/  VIADD R4, R0, 0xffffffe2 ;  /* 0xffffffe200047836 */ /* 0x000fe20000000000 */
[----:B0-----:R-:W-:Y:S01]  /*05c0*/  PRMT R8, RZ, 0x7610, R8 ;  /* 0x00007610ff087816 */ /* 0x001fe20000000008 */
[----:B------:R-:W-:Y:S01]  /*05d0*/  IMAD.MOV.U32 R6, RZ, RZ, RZ ;  /* 0x000000ffff067224 */ /* 0x000fe200078e00ff */
[----:B------:R-:W-:Y:S01]  /*05e0*/  NOP ;  /* 0x0000000000007918 */ /* 0x000fe20000000000 */
[----:B------:R-:W0:Y:S05]  /*05f0*/  LDCU.64 UR10, c[0x0][0x3b8] ;  /* 0x00007700ff0a77ac */ /* 0x000e2a0008000a00 */
.L_x_22:
[C---:B0-23--:R-:W-:Y:S01]  /*0600*/  VIMNMX.U32 R10, PT, PT, R6.reuse, 0x1f, PT ;  /* 0x0000001f060a7848 */ /* 0x04dfe20003fe0000 */
[----:B------:R-:W-:Y:S01]  /*0610*/  BSSY.RECONVERGENT B1, `(.L_x_12) ;  /* 0x000002a000017945 */ /* 0x000fe20003800200 */
[----:B------:R-:W-:-:S03]  /*0620*/  VIMNMX.U32 R15, PT, PT, R6, 0x1f, !PT ;  /* 0x0000001f060f7848 */ /* 0x000fc60007fe0000 */
[----:B------:R-:W-:Y:S02]  /*0630*/  VIADD R10, R10, 0x1 ;  /* 0x000000010a0a7836 */ /* 0x000fe40000000000 */
[----:B------:R-:W-:-:S05]  /*0640*/  IMAD.IADD R13, R4, 0x1, R15 ;  /* 0x00000001040d7824 */ /* 0x000fca00078e020f */
[----:B------:R-:W-:-:S13]  /*0650*/  ISETP.GT.AND P0, PT, R13, R10, PT ;  /* 0x0000000a0d00720c */ /* 0x000fda0003f04270 */
[----:B------:R-:W-:Y:S05]  /*0660*/  @P0 BRA `(.L_x_13) ;  /* 0x0000000000900947 */ /* 0x000fea0003800000 */
[--C-:B------:R-:W-:Y:S02]  /*0670*/  IMAD.IADD R19, R6, 0x1, -R13.reuse ;  /* 0x0000000106137824 */ /* 0x100fe400078e0a0d */
[----:B------:R-:W-:-:S03]  /*0680*/  IMAD.IADD R10, R5, 0x1, R13 ;  /* 0x00000001050a7824 */ /* 0x000fc600078e020d */
[----:B------:R-:W-:-:S04]  /*0690*/  IADD3 R11, PT, PT, R19, 0x2, R3 ;  /* 0x00000002130b7810 */ /* 0x000fc80007ffe003 */
[----:B0-----:R-:W-:-:S04]  /*06a0*/  ISETP.GT.AND P0, PT, R11, UR11, PT ;  /* 0x0000000b0b007c0c */ /* 0x001fc8000bf04270 */
[----:B------:R-:W-:-:S13]  /*06b0*/  ISETP.GT.OR P0, PT, R10, UR10, P0 ;  /* 0x0000000a0a007c0c */ /* 0x000fda0008704670 */
[----:B------:R-:W-:Y:S05]  /*06c0*/  @P0 BRA `(.L_x_14) ;  /* 0x00000000006c0947 */ /* 0x000fea0003800000 */
[----:B------:R-:W0:Y:S01]  /*06d0*/  S2UR UR6, SR_CgaCtaId ;  /* 0x00000000000679c3 */ /* 0x000e220000008800 */
[----:B------:R-:W-:Y:S01]  /*06e0*/  UMOV UR4, 0x400 ;  /* 0x0000040000047882 */ /* 0x000fe20000000000 */
[----:B------:R-:W-:Y:S01]  /*06f0*/  LOP3.LUT R11, RZ, R13, RZ, 0x33, !PT ;  /* 0x0000000dff0b7212 */ /* 0x000fe200078e33ff */
[----:B------:R-:W-:Y:S01]  /*0700*/  UIADD3 UR5, UPT, UPT, UR4, 0x882, URZ ;  /* 0x0000088204057890 */ /* 0x000fe2000fffe0ff */
[----:B------:R-:W-:Y:S01]  /*0710*/  VIADD R10, R13, 0x1d ;  /* 0x0000001d0d0a7836 */ /* 0x000fe20000000000 */
[----:B------:R-:W-:Y:S01]  /*0720*/  UIADD3 UR4, UPT, UPT, UR4, 0x8a2, URZ ;  /* 0x000008a204047890 */ /* 0x000fe2000fffe0ff */
[----:B------:R-:W-:Y:S01]  /*0730*/  PRMT R8, R8, 0x9910, RZ ;  /* 0x0000991008087816 */ /* 0x000fe200000000ff */
[----:B------:R-:W-:Y:S02]  /*0740*/  IMAD.IADD R13, R11, 0x1, R6 ;  /* 0x000000010b0d7824 */ /* 0x000fe400078e0206 */
[----:B------:R-:W-:-:S04]  /*0750*/  IMAD R10, R10, 0x42, R7 ;  /* 0x000000420a0a7824 */ /* 0x000fc800078e0207 */
[--C-:B------:R-:W-:Y:S02]  /*0760*/  IMAD R12, R13, 0x2, R10.reuse ;  /* 0x000000020d0c7824 */ /* 0x100fe400078e020a */
[----:B------:R-:W-:-:S03]  /*0770*/  IMAD R10, R19, 0x2, R10 ;  /* 0x00000002130a7824 */ /* 0x000fc600078e020a */
[----:B------:R-:W-:Y:S04]  /*0780*/  LDS.S16 R14, [R12+-0x776] ;  /* 0xfff88a000c0e7984 */ /* 0x000fe80000000600 */
[----:B------:R-:W-:Y:S01]  /*0790*/  LDS.S16 R11, [R10+-0x7b8] ;  /* 0xfff848000a0b7984 */ /* 0x000fe20000000600 */
[----:B0-----:R-:W-:Y:S02]  /*07a0*/  ULEA UR5, UR6, UR5, 0x18 ;  /* 0x0000000506057291 */ /* 0x001fe4000f8ec0ff */
[----:B------:R-:W-:-:S04]  /*07b0*/  ULEA UR4, UR6, UR4, 0x18 ;  /* 0x0000000406047291 */ /* 0x000fc8000f8ec0ff */
[----:B------:R-:W-:Y:S02]  /*07c0*/  IADD3 R18, PT, PT, R0, UR5, R15 ;  /* 0x0000000500127c10 */ /* 0x000fe4000fffe00f */
[----:B------:R-:W-:Y:S04]  /*07d0*/  LDS.S16 R15, [R12+-0x7b8] ;  /* 0xfff848000c0f7984 */ /* 0x000fe80000000600 */
[----:B------:R-:W-:Y:S04]  /*07e0*/  LDS.U8 R17, [R13+UR4+0x2] ;  /* 0x000002040d117984 */ /* 0x000fe80008000000 */
[----:B------:R-:W0:Y:S02]  /*07f0*/  LDS.U8 R16, [R18+-0x1f] ;  /* 0xffffe10012107984 */ /* 0x000e240000000000 */
[----:B0-----:R-:W-:Y:S01]  /*0800*/  ISETP.NE.AND P0, PT, R16, R17, PT ;  /* 0x000000111000720c */ /* 0x001fe20003f05270 */
[----:B------:R-:W-:-:S12]  /*0810*/  VIADD R16, R15, 0x2 ;  /* 0x000000020f107836 */ /* 0x000fd80000000000 */
[----:B------:R-:W-:-:S05]  /*0820*/  @P0 VIADD R16, R15, 0xffffffff ;  /* 0xffffffff0f100836 */ /* 0x000fca0000000000 */
[----:B------:R-:W-:-:S04]  /*0830*/  VIADDMNMX R11, R11, 0xfffffffe, R16, !PT ;  /* 0xfffffffe0b0b7846 */ /* 0x000fc80007800110 */
[----:B------:R-:W-:-:S04]  /*0840*/  VIADDMNMX.RELU R11, R14, 0xfffffffe, R11, !PT ;  /* 0xfffffffe0e0b7846 */ /* 0x000fc8000780110b */
[----:B------:R-:W-:Y:S01]  /*0850*/  VIMNMX R8, PT, PT, R11, R8, !PT ;  /* 0x000000080b087248 */ /* 0x000fe20007fe0100 */
[----:B------:R3:W-:Y:S01]  /*0860*/  STS.U16 [R10+-0x776], R11 ;  /* 0xfff88a0b0a007388 */ /* 0x0007e20000000400 */
[----:B------:R-:W-:Y:S05]  /*0870*/  BRA `(.L_x_13) ;  /* 0x00000000000c7947 */ /* 0x000fea0003800000 */
.L_x_14:
[----:B------:R-:W-:-:S04]  /*0880*/  IMAD R10, R15, 0x42, R9 ;  /* 0x000000420f0a7824 */ /* 0x000fc800078e0209 */
[----:B------:R-:W-:-:S05]  /*0890*/  IMAD R10, R19, 0x2, R10 ;  /* 0x00000002130a7824 */ /* 0x000fca00078e020a */
[----:B------:R2:W-:Y:S02]  /*08a0*/  STS.U16 [R10+-0x7b8], RZ ;  /* 0xfff848ff0a007388 */ /* 0x0005e40000000400 */
.L_x_13:
[----:B0-----:R-:W-:Y:S05]  /*08b0*/  BSYNC.RECONVERGENT B1 ;  /* 0x0000000000017941 */ /* 0x001fea0003800200 */
.L_x_12:
[C---:B---3--:R-:W-:Y:S01]  /*08c0*/  VIADD R11, R6.reuse, 0x1 ;  /* 0x00000001060b7836 */ /* 0x048fe20000000000 */
[----:B------:R-:W-:Y:S01]  /*08d0*/  NOP ;  /* 0x0000000000007918 */ /* 0x000fe20000000000 */
[----:B------:R-:W-:-:S03]  /*08e0*/  VIADD R13, R6, 0x2 ;  /* 0x00000002060d7836 */ /* 0x000fc60000000000 */
[C---:B------:R-:W-:Y:S01]  /*08f0*/  VIMNMX.U32 R12, PT, PT, R11.reuse, 0x1f, PT ;  /* 0x0000001f0b0c7848 */ /* 0x040fe20003fe0000 */
[----:B--2---:R-:W-:Y:S01]  /*0900*/  VIADD R10, R6, 0x3 ;  /* 0x00000003060a7836 */ /* 0x004fe20000000000 */
[----:B------:R-:W-:Y:S01]  /*0910*/  VIMNMX.U32 R19, PT, PT, R11, 0x1f, !PT ;  /* 0x0000001f0b137848 */ /* 0x000fe20007fe0000 */
[----:B------:R-:W-:Y:S01]  /*0920*/  BSSY.RECONVERGENT B1, `(.L_x_15) ;  /* 0x000002e000017945 */ /* 0x000fe20003800200 */
[C---:B------:R-:W-:Y:S02]  /*0930*/  VIMNMX.U32 R14, PT, PT, R13.reuse, 0x1f, PT ;  /* 0x0000001f0d0e7848 */ /* 0x040fe40003fe0000 */
[----:B------:R-:W-:Y:S01]  /*0940*/  VIMNMX.U32 R11, PT, PT, R13, 0x1f, !PT ;  /* 0x0000001f0d0b7848 */ /* 0x000fe20007fe0000 */
[----:B------:R-:W-:Y:S01]  /*0950*/  VIADD R13, R12, 0x1 ;  /* 0x000000010c0d7836 */ /* 0x000fe20000000000 */
[----:B------:R-:W-:Y:S01]  /*0960*/  ISETP.NE.AND P1, PT, R10, 0x3f, PT ;  /* 0x0000003f0a00780c */ /* 0x000fe20003f25270 */
[----:B------:R-:W-:Y:S02]  /*0970*/  IMAD.IADD R16, R4, 0x1, R19 ;  /* 0x0000000104107824 */ /* 0x000fe400078e0213 */
[----:B------:R-:W-:-:S02]  /*0980*/  VIADD R15, R14, 0x1 ;  /* 0x000000010e0f7836 */ /* 0x000fc40000000000 */
[----:B------:R-:W-:Y:S01]  /*0990*/  IMAD.IADD R12, R4, 0x1, R11 ;  /* 0x00000001040c7824 */ /* 0x000fe200078e020b */
[----:B------:R-:W-:-:S04]  /*09a0*/  ISETP.GT.AND P0, PT, R16, R13, PT ;  /* 0x0000000d1000720c */ /* 0x000fc80003f04270 */
[----:B------:R-:W-:-:S09]  /*09b0*/  ISETP.GT.AND P2, PT, R12, R15, PT ;  /* 0x0000000f0c00720c */ /* 0x000fd20003f44270 */
[----:B------:R-:W-:Y:S05]  /*09c0*/  @P0 BRA `(.L_x_16) ;  /* 0x00000000008c0947 */ /* 0x000fea0003800000 */
[--C-:B------:R-:W-:Y:S02]  /*09d0*/  IMAD.IADD R22, R6, 0x1, -R16.reuse ;  /* 0x0000000106167824 */ /* 0x100fe400078e0a10 */
[----:B------:R-:W-:-:S03]  /*09e0*/  IMAD.IADD R13, R5, 0x1, R16 ;  /* 0x00000001050d7824 */ /* 0x000fc600078e0210 */
[----:B------:R-:W-:-:S04]  /*09f0*/  IADD3 R14, PT, PT, R22, 0x3, R3 ;  /* 0x00000003160e7810 */ /* 0x000fc80007ffe003 */
[----:B------:R-:W-:-:S04]  /*0a00*/  ISETP.GT.AND P0, PT, R14, UR11, PT ;  /* 0x0000000b0e007c0c */ /* 0x000fc8000bf04270 */
[----:B------:R-:W-:-:S13]  /*0a10*/  ISETP.LE.AND P0, PT, R13, UR10, !P0 ;  /* 0x0000000a0d007c0c */ /* 0x000fda000c703270 */
[----:B------:R-:W-:-:S04]  /*0a20*/  @!P0 IMAD R13, R19, 0x42, R9 ;  /* 0x00000042130d8824 */ /* 0x000fc800078e0209 */
[----:B------:R-:W-:-:S05]  /*0a30*/  @!P0 IMAD R13, R22, 0x2, R13 ;  /* 0x00000002160d8824 */ /* 0x000fca00078e020d */
[----:B------:R0:W-:Y:S01]  /*0a40*/  @!P0 STS.U16 [R13+-0x7b6], RZ ;  /* 0xfff84aff0d008388 */ /* 0x0001e20000000400 */
[----:B------:R-:W-:Y:S05]  /*0a50*/  @!P0 BRA `(.L_x_16) ;  /* 0x0000000000688947 */ /* 0x000fea0003800000 */
[----:B------:R-:W2:Y:S01]  /*0a60*/  S2UR UR6, SR_CgaCtaId ;  /* 0x00000000000679c3 */ /* 0x000ea20000008800 */
[----:B------:R-:W-:Y:S01]  /*0a70*/  UMOV UR4, 0x400 ;  /* 0x0000040000047882 */ /* 0x000fe20000000000 */
[----:B0-----:R-:W-:Y:S01]  /*0a80*/  LOP3.LUT R13, RZ, R16, RZ, 0x33, !PT ;  /* 0x00000010ff0d7212 */ /* 0x001fe200078e33ff */
        /* <DEDUP_REMOVED lines=10> */
[----:B--2---:R-:W-:Y:S02]  /*0b30*/  ULEA UR5, UR6, UR5, 0x18 ;  /* 0x0000000506057291 */ /* 0x004fe4000f8ec0ff */
[----:B------:R-:W-:Y:S01]  /*0b40*/  ULEA UR4, UR6, UR4, 0x18 ;  /* 0x0000000406047291 */ /* 0x000fe2000f8ec0ff */
[----:B------:R-:W-:Y:S03]  /*0b50*/  LDS.S16 R17, [R16+-0x774] ;  /* 0xfff88c0010117984 */ /* 0x000fe60000000600 */
[----:B------:R-:W-:-:S05]  /*0b60*/  IADD3 R19, PT, PT, R0, UR5, R19 ;  /* 0x0000000500137c10 */ /* 0x000fca000fffe013 */
        /* <DEDUP_REMOVED lines=8> */
[----:B------:R2:W-:Y:S06]  /*0bf0*/  STS.U16 [R14+-0x774], R17 ;  /* 0xfff88c110e007388 */ /* 0x0005ec0000000400 */
.L_x_16:
[----:B------:R-:W-:Y:S05]  /*0c00*/  BSYNC.RECONVERGENT B1 ;  /* 0x0000000000017941 */ /* 0x000fea0003800200 */
.L_x_15:
[----:B------:R-:W-:Y:S01]  /*0c10*/  NOP ;  /* 0x0000000000007918 */ /* 0x000fe20000000000 */
[----:B------:R-:W-:Y:S04]  /*0c20*/  BSSY.RECONVERGENT B1, `(.L_x_17) ;  /* 0x0000025000017945 */ /* 0x000fe80003800200 */
[----:B------:R-:W-:Y:S05]  /*0c30*/  @P2 BRA `(.L_x_18) ;  /* 0x00000000008c2947 */ /* 0x000fea0003800000 */
[--C-:B------:R-:W-:Y:S02]  /*0c40*/  IMAD.IADD R20, R6, 0x1, -R12.reuse ;  /* 0x0000000106147824 */ /* 0x100fe400078e0a0c */
[----:B0-----:R-:W-:-:S03]  /*0c50*/  IMAD.IADD R13, R5, 0x1, R12 ;  /* 0x00000001050d7824 */ /* 0x001fc600078e020c */
[----:B--2---:R-:W-:-:S04]  /*0c60*/  IADD3 R14, PT, PT, R20, 0x4, R3 ;  /* 0x00000004140e7810 */ /* 0x004fc80007ffe003 */
[----:B------:R-:W-:-:S04]  /*0c70*/  ISETP.GT.AND P0, PT, R14, UR11, PT ;  /* 0x0000000b0e007c0c */ /* 0x000fc8000bf04270 */
[----:B------:R-:W-:-:S13]  /*0c80*/  ISETP.LE.AND P0, PT, R13, UR10, !P0 ;  /* 0x0000000a0d007c0c */ /* 0x000fda000c703270 */
[----:B------:R-:W-:-:S04]  /*0c90*/  @!P0 IMAD R13, R11, 0x42, R9 ;  /* 0x000000420b0d8824 */ /* 0x000fc800078e0209 */
[----:B------:R-:W-:-:S05]  /*0ca0*/  @!P0 IMAD R13, R20, 0x2, R13 ;  /* 0x00000002140d8824 */ /* 0x000fca00078e020d */
[----:B------:R3:W-:Y:S01]  /*0cb0*/  @!P0 STS.U16 [R13+-0x7b4], RZ ;  /* 0xfff84cff0d008388 */ /* 0x0007e20000000400 */
[----:B------:R-:W-:Y:S05]  /*0cc0*/  @!P0 BRA `(.L_x_18) ;  /* 0x0000000000688947 */ /* 0x000fea0003800000 */
[----:B------:R-:W0:Y:S01]  /*0cd0*/  S2UR UR6, SR_CgaCtaId ;  /* 0x00000000000679c3 */ /* 0x000e220000008800 */
[----:B------:R-:W-:Y:S01]  /*0ce0*/  UMOV UR4, 0x400 ;  /* 0x0000040000047882 */ /* 0x000fe20000000000 */
[----:B---3--:R-:W-:Y:S01]  /*0cf0*/  LOP3.LUT R13, RZ, R12, RZ, 0x33, !PT ;  /* 0x0000000cff0d7212 */ /* 0x008fe200078e33ff */
        /* <DEDUP_REMOVED lines=23> */
.L_x_18:
[----:B------:R-:W-:Y:S05]  /*0e70*/  BSYNC.RECONVERGENT B1 ;  /* 0x0000000000017941 */ /* 0x000fea0003800200 */
.L_x_17:
[----:B------:R-:W-:Y:S01]  /*0e80*/  NOP ;  /* 0x0000000000007918 */ /* 0x000fe20000000000 */
[----:B------:R-:W-:Y:S05]  /*0e90*/  @!P1 BRA `(.L_x_19) ;  /* 0x0000000000b89947 */ /* 0x000fea0003800000 */
[C---:B------:R-:W-:Y:S01]  /*0ea0*/  VIMNMX.U32 R11, PT, PT, R10.reuse, 0x1f, PT ;  /* 0x0000001f0a0b7848 */ /* 0x040fe20003fe0000 */
[----:B------:R-:W-:Y:S01]  /*0eb0*/  BSSY.RECONVERGENT B1, `(.L_x_20) ;  /* 0x0000029000017945 */ /* 0x000fe20003800200 */
[----:B0-----:R-:W-:-:S03]  /*0ec0*/  VIMNMX.U32 R15, PT, PT, R10, 0x1f, !PT ;  /* 0x0000001f0a0f7848 */ /* 0x001fc60007fe0000 */
[----:B------:R-:W-:Y:S02]  /*0ed0*/  VIADD R11, R11, 0x1 ;  /* 0x000000010b0b7836 */ /* 0x000fe40000000000 */
[----:B------:R-:W-:-:S05]  /*0ee0*/  IMAD.IADD R12, R4, 0x1, R15 ;  /* 0x00000001040c7824 */ /* 0x000fca00078e020f */
[----:B------:R-:W-:-:S13]  /*0ef0*/  ISETP.GT.AND P0, PT, R12, R11, PT ;  /* 0x0000000b0c00720c */ /* 0x000fda0003f04270 */
        /* <DEDUP_REMOVED lines=10> */
[----:B------:R-:W5:Y:S01]  /*0fa0*/  S2UR UR6, SR_CgaCtaId ;  /* 0x00000000000679c3 */ /* 0x000f620000008800 */
[----:B------:R-:W-:Y:S01]  /*0fb0*/  UMOV UR4, 0x400 ;  /* 0x0000040000047882 */ /* 0x000fe20000000000 */
[----:B------:R-:W-:Y:S01]  /*0fc0*/  LOP3.LUT R11, RZ, R12, RZ, 0x33, !PT ;  /* 0x0000000cff0b7212 */ /* 0x000fe200078e33ff */
[----:B------:R-:W-:Y:S01]  /*0fd0*/  UIADD3 UR5, UPT, UPT, UR4, 0x882, URZ ;  /* 0x0000088204057890 */ /* 0x000fe2000fffe0ff */
[----:B0-----:R-:W-:Y:S01]  /*0fe0*/  VIADD R10, R12, 0x1d ;  /* 0x0000001d0c0a7836 */ /* 0x001fe20000000000 */
[----:B------:R-:W-:Y:S01]  /*0ff0*/  UIADD3 UR4, UPT, UPT, UR4, 0x8a2, URZ ;  /* 0x000008a204047890 */ /* 0x000fe2000fffe0ff */
[----:B------:R-:W-:Y:S01]  /*1000*/  PRMT R8, R8, 0x9910, RZ ;  /* 0x0000991008087816 */ /* 0x000fe200000000ff */
[----:B---3--:R-:W-:Y:S02]  /*1010*/  IMAD.IADD R13, R11, 0x1, R6 ;  /* 0x000000010b0d7824 */ /* 0x008fe400078e0206 */
[----:B------:R-:W-:-:S04]  /*1020*/  IMAD R10, R10, 0x42, R7 ;  /* 0x000000420a0a7824 */ /* 0x000fc800078e0207 */
[--C-:B------:R-:W-:Y:S02]  /*1030*/  IMAD R12, R13, 0x2, R10.reuse ;  /* 0x000000020d0c7824 */ /* 0x100fe400078e020a */
[----:B------:R-:W-:-:S03]  /*1040*/  IMAD R10, R19, 0x2, R10 ;  /* 0x00000002130a7824 */ /* 0x000fc600078e020a */
[----:B--2---:R-:W-:Y:S04]  /*1050*/  LDS.S16 R14, [R12+-0x770] ;  /* 0xfff890000c0e7984 */ /* 0x004fe80000000600 */
[----:B------:R-:W-:Y:S01]  /*1060*/  LDS.S16 R11, [R10+-0x7b2] ;  /* 0xfff84e000a0b7984 */ /* 0x000fe20000000600 */
[----:B-----5:R-:W-:Y:S02]  /*1070*/  ULEA UR5, UR6, UR5, 0x18 ;  /* 0x0000000506057291 */ /* 0x020fe4000f8ec0ff */
        /* <DEDUP_REMOVED lines=12> */
.L_x_21:
[----:B------:R-:W-:Y:S05]  /*1140*/  BSYNC.RECONVERGENT B1 ;  /* 0x0000000000017941 */ /* 0x000fea0003800200 */
.L_x_20:
[----:B------:R-:W-:Y:S01]  /*1150*/  VIADD R6, R6, 0x4 ;  /* 0x0000000406067836 */ /* 0x000fe20000000000 */
[----:B------:R-:W-:Y:S01]  /*1160*/  NOP ;  /* 0x0000000000007918 */ /* 0x000fe20000000000 */
[----:B------:R-:W-:Y:S05]  /*1170*/  BRA `(.L_x_22) ;  /* 0xfffffff400207947 */ /* 0x000fea000383ffff */
.L_x_19:
[----:B------:R-:W-:Y:S01]  /*1180*/  ISETP.GT.U32.AND P0, PT, R0, 0x1f, PT ;  /* 0x0000001f0000780c */ /* 0x000fe20003f04070 */
[----:B------:R-:W-:Y:S01]  /*1190*/  BSSY.RECONVERGENT B1, `(.L_x_23) ;  /* 0x0000011000017945 */ /* 0x000fe20003800200 */
[----:B0-----:R-:W-:-:S11]  /*11a0*/  PRMT R15, R8, 0x9910, RZ ;  /* 0x00009910080f7816 */ /* 0x001fd600000000ff */
[----:B------:R-:W-:Y:S05]  /*11b0*/  @P0 BRA `(.L_x_24) ;  /* 0x0000000000380947 */ /* 0x000fea0003800000 */
[----:B------:R-:W0:Y:S01]  /*11c0*/  LDCU UR4, c[0x0][0x3b8] ;  /* 0x00007700ff0477ac */ /* 0x000e220008000800 */
[--C-:B------:R-:W-:Y:S02]  /*11d0*/  IMAD.IADD R11, R5, 0x1, R0.reuse ;  /* 0x00000001050b7824 */ /* 0x100fe400078e0200 */
[----:B---3--:R-:W-:Y:S01]  /*11e0*/  IMAD.IADD R13, R3, 0x1, R0 ;  /* 0x00000001030d7824 */ /* 0x008fe200078e0200 */
[----:B------:R-:W3:Y:S02]  /*11f0*/  LDCU UR5, c[0x0][0x3bc] ;  /* 0x00007780ff0577ac */ /* 0x000ee40008000800 */
[----:B0-----:R-:W-:Y:S02]  /*1200*/  ISETP.GE.AND P0, PT, R11, UR4, PT ;  /* 0x000000040b007c0c */ /* 0x001fe4000bf06270 */
[----:B---3--:R-:W-:-:S11]  /*1210*/  ISETP.GE.AND P1, PT, R13, UR5, PT ;  /* 0x000000050d007c0c */ /* 0x008fd6000bf26270 */
[----:B-1----:R-:W0:Y:S01]  /*1220*/  @!P0 LDS.U16 R9, [R9+0x82] ;  /* 0x0000820009098984 */ /* 0x002e220000000400 */
[----:B------:R-:W1:Y:S03]  /*1230*/  @!P0 LDC.64 R4, c[0x0][0x3b0] ;  /* 0x0000ec00ff048b82 */ /* 0x000e660000000a00 */
[----:B------:R-:W3:Y:S05]  /*1240*/  @!P1 LDS.U16 R3, [R2+0x842] ;  /* 0x0008420002039984 */ /* 0x000eea0000000400 */
[----:B----4-:R-:W4:Y:S01]  /*1250*/  @!P1 LDC.64 R6, c[0x0][0x3a0] ;  /* 0x0000e800ff069b82 */ /* 0x010f220000000a00 */
[----:B-1----:R-:W-:-:S04]  /*1260*/  @!P0 IMAD.WIDE R4, R11, 0x2, R4 ;  /* 0x000000020b048825 */ /* 0x002fc800078e0204 */
[----:B----4-:R-:W-:Y:S01]  /*1270*/  @!P1 IMAD.WIDE R6, R13, 0x2, R6 ;  /* 0x000000020d069825 */ /* 0x010fe200078e0206 */
[----:B0-----:R0:W-:Y:S04]  /*1280*/  @!P0 STG.E.U16 desc[UR8][R4.64], R9 ;  /* 0x0000000904008986 */ /* 0x0011e8000c101508 */
[----:B---3--:R0:W-:Y:S02]  /*1290*/  @!P1 STG.E.U16 desc[UR8][R6.64], R3 ;  /* 0x0000000306009986 */ /* 0x0081e4000c101508 */
.L_x_24:
[----:B------:R-:W-:Y:S05]  /*12a0*/  BSYNC.RECONVERGENT B1 ;  /* 0x0000000000017941 */ /* 0x000fea0003800200 */
.L_x_23:
[----:B-1----:R-:W1:Y:S02]  /*12b0*/  SHFL.DOWN PT, R2, R15, 0x10, 0x1f ;  /* 0x0a001f000f027f89 */ /* 0x002e6400000e0000 */
[----:B-1----:R-:W-:-:S04]  /*12c0*/  VIMNMX R2, PT, PT, R15, R2, !PT ;  /* 0x000000020f027248 */ /* 0x002fc80007fe0100 */
[----:B------:R-:W-:-:S05]  /*12d0*/  PRMT R2, R2, 0x9910, RZ ;  /* 0x0000991002027816 */ /* 0x000fca00000000ff */
[----:B0-----:R-:W0:Y:S02]  /*12e0*/  SHFL.DOWN PT, R3, R2, 0x8, 0x1f ;  /* 0x09001f0002037f89 */ /* 0x001e2400000e0000 */
[----:B0-----:R-:W-:-:S04]  /*12f0*/  VIMNMX R3, PT, PT, R2, R3, !PT ;  /* 0x0000000302037248 */ /* 0x001fc80007fe0100 */
[----:B------:R-:W-:-:S05]  /*1300*/  PRMT R3, R3, 0x9910, RZ ;  /* 0x0000991003037816 */ /* 0x000fca00000000ff */
[----:B------:R-:W0:Y:S02]  /*1310*/  SHFL.DOWN PT, R4, R3, 0x4, 0x1f ;  /* 0x08801f0003047f89 */ /* 0x000e2400000e0000 */
[----:B0-----:R-:W-:-:S04]  /*1320*/  VIMNMX R4, PT, PT, R3, R4, !PT ;  /* 0x0000000403047248 */ /* 0x001fc80007fe0100 */
[----:B------:R-:W-:-:S05]  /*1330*/  PRMT R4, R4, 0x9910, RZ ;  /* 0x0000991004047816 */ /* 0x000fca00000000ff */
[----:B------:R-:W0:Y:S02]  /*1340*/  SHFL.DOWN PT, R5, R4, 0x2, 0x1f ;  /* 0x08401f0004057f89 */ /* 0x000e2400000e0000 */
[----:B0-----:R-:W-:-:S04]  /*1350*/  VIMNMX R5, PT, PT, R4, R5, !PT ;  /* 0x0000000504057248 */ /* 0x001fc80007fe0100 */
[----:B------:R-:W-:-:S05]  /*1360*/  PRMT R2, R5, 0x9910, RZ ;  /* 0x0000991005027816 */ /* 0x000fca00000000ff */
[----:B------:R-:W0:Y:S02]  /*1370*/  SHFL.DOWN PT, R5, R2, 0x1, 0x1f ;  /* 0x08201f0002057f89 */ /* 0x000e2400000e0000 */
[----:B0-----:R-:W-:-:S04]  /*1380*/  VIMNMX R5, PT, PT, R2, R5, !PT ;  /* 0x0000000502057248 */ /* 0x001fc80007fe0100 */
[----:B------:R-:W-:-:S04]  /*1390*/  PRMT R3, R5, 0x9910, RZ ;  /* 0x0000991005037816 */ /* 0x000fc800000000ff */
[----:B------:R-:W-:-:S04]  /*13a0*/  ISETP.GE.AND P0, PT, R3, 0x1, PT ;  /* 0x000000010300780c */ /* 0x000fc80003f06270 */
[----:B------:R-:W-:-:S13]  /*13b0*/  ISETP.NE.OR P0, PT, R0, RZ, !P0 ;  /* 0x000000ff0000720c */ /* 0x000fda0004705670 */
[----:B------:R-:W-:Y:S05]  /*13c0*/  @P0 EXIT ;  /* 0x000000000000094d */ /* 0x000fea0003800000 */
[----:B------:R-:W0:Y:S01]  /*13d0*/  S2R R4, SR_LANEID ;  /* 0x0000000000047919 */ /* 0x000e220000000000 */
[----:B------:R-:W1:Y:S01]  /*13e0*/  LDC.64 R2, c[0x0][0x3c8] ;  /* 0x0000f200ff027b82 */ /* 0x000e620000000a00 */
[----:B------:R-:W-:Y:S01]  /*13f0*/  LOP3.LUT R0, R5, 0x7fff, RZ, 0xc0, !PT ;  /* 0x00007fff05007812 */ /* 0x000fe200078ec0ff */
[----:B------:R-:W-:Y:S02]  /*1400*/  VOTEU.ANY UR4, UPT, PT ;  /* 0x0000000000047886 */ /* 0x000fe400038e0100 */
[----:B------:R-:W-:Y:S01]  /*1410*/  UFLO.U32 UR4, UR4 ;  /* 0x00000004000472bd */ /* 0x000fe200080e0000 */
[----:B------:R-:W-:-:S13]  /*1420*/  CREDUX.MAX.S32 UR5, R0 ;  /* 0x00000000000572cc */ /* 0x000fda0000000200 */
[----:B------:R-:W-:Y:S01]  /*1430*/  IMAD.U32 R5, RZ, RZ, UR5 ;  /* 0x00000005ff057e24 */ /* 0x000fe2000f8e00ff */
[----:B0-----:R-:W-:-:S13]  /*1440*/  ISETP.EQ.U32.AND P0, PT, R4, UR4, PT ;  /* 0x0000000404007c0c */ /* 0x001fda000bf02070 */
[----:B-1----:R-:W-:Y:S01]  /*1450*/  @P0 REDG.E.MAX.S32.STRONG.GPU desc[UR8][R2.64], R5 ;  /* 0x000000050200098e */ /* 0x002fe2000d12e308 */
[----:B------:R-:W-:Y:S05]  /*1460*/  EXIT ;  /* 0x000000000000794d */ /* 0x000fea0003800000 */
.L_x_25:
[----:B------:R-:W-:-:S00]  /*1470*/  BRA `(.L_x_25) ;  /* 0xfffffffc00fc7947 */ /* 0x000fc0000383ffff */
[----:B------:R-:W-:-:S00]  /*1480*/  NOP ;  /* 0x0000000000007918 */ /* 0x000fc00000000000 */
[----:B------:R-:W-:-:S00]  /*1490*/  NOP ;  /* 0x0000000000007918 */ /* 0x000fc00000000000 */
[----:B------:R-:W-:-:S00]  /*14a0*/  NOP ;  /* 0x0000000000007918 */ /* 0x000fc00000000000 */
[----:B------:R-:W-:-:S00]  /*14b0*/  NOP ;  /* 0x0000000000007918 */ /* 0x000fc00000000000 */
[----:B------:R-:W-:-:S00]  /*14c0*/  NOP ;  /* 0x0000000000007918 */ /* 0x000fc00000000000 */
[----:B------:R-:W-:-:S00]  /*14d0*/  NOP ;  /* 0x0000000000007918 */ /* 0x000fc00000000000 */
[----:B------:R-:W-:-:S00]  /*14e0*/  NOP ;  /* 0x0000000000007918 */ /* 0x000fc00000000000 */
[----:B------:R-:W-:-:S00]  /*14f0*/  NOP ;  /* 0x0000000000007918 */ /* 0x000fc00000000000 */
.L_x_26:


//--------------------- .nv.shared._Z27compute_tiled_sw_triple_bufPKcS0_PKsS2_PsS2_S3_iiiiPi --------------------------
	.section	.nv.shared._Z27compute_tiled_sw_triple_bufPKcS0_PKsS2_PsS2_S3_iiiiPi,"aw",@nobits
	.sectionflags	@""
	.align	2
.nv.shared._Z27compute_tiled_sw_triple_bufPKcS0_PKsS2_PsS2_S3_iiiiPi:
	.zero		3266


//--------------------- .nv.shared.reserved.0     --------------------------
	.section	.nv.shared.reserved.0,"aw",@nobits
	.weak		__nv_reservedSMEM_offset_0_alias
	.size		__nv_reservedSMEM_offset_0_alias, 0, 64
	.other		__nv_reservedSMEM_offset_0_alias,@"STO_CUDA_RESERVED_SHARED STV_DEFAULT"
__nv_reservedSMEM_offset_0_alias:
	.zero		0
	.zero		64


//--------------------- .nv.constant0._Z27compute_tiled_sw_triple_bufPKcS0_PKsS2_PsS2_S3_iiiiPi --------------------------
	.section	.nv.constant0._Z27compute_tiled_sw_triple_bufPKcS0_PKsS2_PsS2_S3_iiiiPi,"a",@progbits
	.sectionflags	@""
	.align	4
.nv.constant0._Z27compute_tiled_sw_triple_bufPKcS0_PKsS2_PsS2_S3_iiiiPi:
	.zero		976


//--------------------- SYMBOLS --------------------------

	.type		.nv.reservedSmem.offset0,@object
	.size		.nv.reservedSmem.offset0,0x4
	.type		.nv.reservedSmem.cap,@object
	.size		.nv.reservedSmem.cap,0x4
